//
// Generated by NVIDIA NVVM Compiler
//
// Compiler Build ID: CL-36424714
// Cuda compilation tools, release 13.0, V13.0.88
// Based on NVVM 20.0.0
//

.version 9.0
.target sm_100
.address_size 64

	// .globl	_Z5kmainPj
.global .align 4 .u32 flag;
.global .align 4 .u32 dummy;

.visible .entry _Z5kmainPj(
	.param .u64 .ptr .align 1 _Z5kmainPj_param_0
)
{
	.reg .b32 	%r<3>;
	.reg .b64 	%rd<3>;

	ld.param.u64 	%rd1, [_Z5kmainPj_param_0];
	cvta.to.global.u64 	%rd2, %rd1;
	ld.global.u32 	%r1, [%rd2];
	add.s32 	%r2, %r1, 1;
	st.global.u32 	[%rd2], %r2;
	ret;

}


// ===== COMPILED SASS (sm_100) =====

	.target	sm_100

	.elftype	@"ET_EXEC"


//--------------------- .note.nv.tkinfo           --------------------------
	.section	.note.nv.tkinfo,"",@"SHT_NOTE"
	.sectionflags	@"SHF_NOTE_NV_TKINFO"
	.tkinfo
        /*0018*/ 	.word	0x00000002
        /*0030*/ 	.string	""
        /*0030*/ 	.string	"ptxas"
        /*0030*/ 	.string	"Cuda compilation tools, release 13.0, V13.0.88"
        /*0030*/ 	.string	"Build cuda_13.0.r13.0/compiler.36424714_0"
        /*0030*/ 	.string	"-arch sm_100 -m 64 "



//--------------------- .note.nv.cuinfo           --------------------------
	.section	.note.nv.cuinfo,"",@"SHT_NOTE"
	.sectionflags	@"SHF_NOTE_NV_CUINFO"
        /*0018*/ 	.short	0x0002
        /*001a*/ 	.short	0x0064
        /*001c*/ 	.short	0x0082
	.zero		2


//--------------------- .nv.info                  --------------------------
	.section	.nv.info,"",@"SHT_CUDA_INFO"
	.align	4


	//----- nvinfo : EIATTR_REGCOUNT
	.align		4
        /*0000*/ 	.byte	0x04, 0x2f
        /*0002*/ 	.short	(.L_3 - .L_2)
	.align		4
.L_2:
        /*0004*/ 	.word	index@(_Z5kmainPj)
        /*0008*/ 	.word	0x00000008


	//----- nvinfo : EIATTR_FRAME_SIZE
	.align		4
.L_3:
        /*000c*/ 	.byte	0x04, 0x11
        /*000e*/ 	.short	(.L_5 - .L_4)
	.align		4
.L_4:
        /*0010*/ 	.word	index@(_Z5kmainPj)
        /*0014*/ 	.word	0x00000000


	//----- nvinfo : EIATTR_MIN_STACK_SIZE
	.align		4
.L_5:
        /*0018*/ 	.byte	0x04, 0x12
        /*001a*/ 	.short	(.L_7 - .L_6)
	.align		4
.L_6:
        /*001c*/ 	.word	index@(_Z5kmainPj)
        /*0020*/ 	.word	0x00000000
.L_7:


//--------------------- .nv.compat                --------------------------
	.section	.nv.compat,"",@"SHT_CUDA_COMPAT_INFO"
	.align	4
        /*0000*/ 	.byte	0x02, 0x09, 0x00, 0x00, 0x02, 0x02, 0x01, 0x00, 0x02, 0x05, 0x05, 0x00, 0x03, 0x07, 0x01, 0x01
        /*0010*/ 	.byte	0x02, 0x03, 0x00, 0x00, 0x02, 0x06, 0x01, 0x00, 0x04, 0x0b, 0x08, 0x00, 0x09, 0x00, 0x00, 0x00
        /*0020*/ 	.byte	0x00, 0x00, 0x00, 0x00


//--------------------- .nv.info._Z5kmainPj       --------------------------
	.section	.nv.info._Z5kmainPj,"",@"SHT_CUDA_INFO"
	.sectionflags	@""
	.align	4


	//----- nvinfo : EIATTR_CUDA_API_VERSION
	.align		4
        /*0000*/ 	.byte	0x04, 0x37
        /*0002*/ 	.short	(.L_9 - .L_8)
.L_8:
        /*0004*/ 	.word	0x00000082


	//----- nvinfo : EIATTR_KPARAM_INFO
	.align		4
.L_9:
        /*0008*/ 	.byte	0x04, 0x17
        /*000a*/ 	.short	(.L_11 - .L_10)
.L_10:
        /*000c*/ 	.word	0x00000000
        /*0010*/ 	.short	0x0000
        /*0012*/ 	.short	0x0000
        /*0014*/ 	.byte	0x00, 0xf5, 0x21, 0x00


	//----- nvinfo : EIATTR_SPARSE_MMA_MASK
	.align		4
.L_11:
        /*0018*/ 	.byte	0x03, 0x50
        /*001a*/ 	.short	0x0000


	//----- nvinfo : EIATTR_MAXREG_COUNT
	.align		4
        /*001c*/ 	.byte	0x03, 0x1b
        /*001e*/ 	.short	0x00ff


	//----- nvinfo : EIATTR_MERCURY_ISA_VERSION
	.align		4
        /*0020*/ 	.byte	0x03, 0x5f
        /*0022*/ 	.short	0x0101


	//----- nvinfo : EIATTR_VRC_CTA_INIT_COUNT
	.align		4
        /*0024*/ 	.byte	0x02, 0x4a
	.zero		1
	.zero		1


	//----- nvinfo : EIATTR_EXIT_INSTR_OFFSETS
	.align		4
        /*0028*/ 	.byte	0x04, 0x1c
        /*002a*/ 	.short	(.L_13 - .L_12)


	//   ....[0]....
.L_12:
        /*002c*/ 	.word	0x00000060


	//----- nvinfo : EIATTR_CBANK_PARAM_SIZE
	.align		4
.L_13:
        /*0030*/ 	.byte	0x03, 0x19
        /*0032*/ 	.short	0x0008


	//----- nvinfo : EIATTR_PARAM_CBANK
	.align		4
        /*0034*/ 	.byte	0x04, 0x0a
        /*0036*/ 	.short	(.L_15 - .L_14)
	.align		4
.L_14:
        /*0038*/ 	.word	index@(.nv.constant0._Z5kmainPj)
        /*003c*/ 	.short	0x0380
        /*003e*/ 	.short	0x0008


	//----- nvinfo : EIATTR_SW_WAR
	.align		4
.L_15:
        /*0040*/ 	.byte	0x04, 0x36
        /*0042*/ 	.short	(.L_17 - .L_16)
.L_16:
        /*0044*/ 	.word	0x00000008
.L_17:


//--------------------- .nv.callgraph             --------------------------
	.section	.nv.callgraph,"",@"SHT_CUDA_CALLGRAPH"
	.align	4
	.sectionentsize	8
	.align		4
        /*0000*/ 	.word	0x00000000
	.align		4
        /*0004*/ 	.word	0xffffffff
	.align		4
        /*0008*/ 	.word	0x00000000
	.align		4
        /*000c*/ 	.word	0xfffffffe
	.align		4
        /*0010*/ 	.word	0x00000000
	.align		4
        /*0014*/ 	.word	0xfffffffd
	.align		4
        /*0018*/ 	.word	0x00000000
	.align		4
        /*001c*/ 	.word	0xfffffffc


//--------------------- .nv.constant4             --------------------------
	.section	.nv.constant4,"a",@progbits
	.align	8
	.align		8
.nv.constant4:
        /*0000*/ 	.dword	flag
	.align		8
        /*0008*/ 	.dword	dummy


//--------------------- .text._Z5kmainPj          --------------------------
	.section	.text._Z5kmainPj,"ax",@progbits
	.align	128
        .global         _Z5kmainPj
        .type           _Z5kmainPj,@function
        .size           _Z5kmainPj,(.L_x_1 - _Z5kmainPj)
        .other          _Z5kmainPj,@"STO_CUDA_ENTRY STV_DEFAULT"
_Z5kmainPj:
.text._Z5kmainPj:
[----:B------:R-:W-:Y:S08]  /*0000*/  LDC R1, c[0x0][0x37c] ;  /* 0x0000df00ff017b82 */ /* 0x000ff00000000800 */
[----:B------:R-:W0:Y:S01]  /*0010*/  LDC.64 R2, c[0x0][0x380] ;  /* 0x0000e000ff027b82 */ /* 0x000e220000000a00 */
[----:B------:R-:W0:Y:S02]  /*0020*/  LDCU.64 UR4, c[0x0][0x358] ;  /* 0x00006b00ff0477ac */ /* 0x000e240008000a00 */
[----:B0-----:R-:W2:Y:S02]  /*0030*/  LDG.E R0, desc[UR4][R2.64] ;  /* 0x0000000402007981 */ /* 0x001ea4000c1e1900 */
[----:B--2---:R-:W-:-:S05]  /*0040*/  IADD3 R5, PT, PT, R0, 0x1, RZ ;  /* 0x0000000100057810 */ /* 0x004fca0007ffe0ff */
[----:B------:R-:W-:Y:S01]  /*0050*/  STG.E desc[UR4][R2.64], R5 ;  /* 0x0000000502007986 */ /* 0x000fe2000c101904 */
[----:B------:R-:W-:Y:S05]  /*0060*/  EXIT ;  /* 0x000000000000794d */ /* 0x000fea0003800000 */
.L_x_0:
[----:B------:R-:W-:-:S00]  /*0070*/  BRA `(.L_x_0) ;  /* 0xfffffffc00fc7947 */ /* 0x000fc0000383ffff */
[----:B------:R-:W-:-:S00]  /*0080*/  NOP ;  /* 0x0000000000007918 */ /* 0x000fc00000000000 */
[----:B------:R-:W-:-:S00]  /*0090*/  NOP ;  /* 0x0000000000007918 */ /* 0x000fc00000000000 */
[----:B------:R-:W-:-:S00]  /*00a0*/  NOP ;  /* 0x0000000000007918 */ /* 0x000fc00000000000 */
[----:B------:R-:W-:-:S00]  /*00b0*/  NOP ;  /* 0x0000000000007918 */ /* 0x000fc00000000000 */
[----:B------:R-:W-:-:S00]  /*00c0*/  NOP ;  /* 0x0000000000007918 */ /* 0x000fc00000000000 */
[----:B------:R-:W-:-:S00]  /*00d0*/  NOP ;  /* 0x0000000000007918 */ /* 0x000fc00000000000 */
[----:B------:R-:W-:-:S00]  /*00e0*/  NOP ;  /* 0x0000000000007918 */ /* 0x000fc00000000000 */
[----:B------:R-:W-:-:S00]  /*00f0*/  NOP ;  /* 0x0000000000007918 */ /* 0x000fc00000000000 */
.L_x_1:


//--------------------- .nv.shared.reserved.0     --------------------------
	.section	.nv.shared.reserved.0,"aw",@nobits
	.weak		__nv_reservedSMEM_offset_0_alias
	.size		__nv_reservedSMEM_offset_0_alias, 0, 64
	.other		__nv_reservedSMEM_offset_0_alias,@"STO_CUDA_RESERVED_SHARED STV_DEFAULT"
__nv_reservedSMEM_offset_0_alias:
	.zero		0
	.zero		64


//--------------------- .nv.global                --------------------------
	.section	.nv.global,"aw",@nobits
	.align	4
.nv.global:
	.type		flag,@object
	.size		flag,(dummy - flag)
flag:
	.zero		4
	.type		dummy,@object
	.size		dummy,(.L_1 - dummy)
dummy:
	.zero		4
.L_1:


//--------------------- .nv.constant0._Z5kmainPj  --------------------------
	.section	.nv.constant0._Z5kmainPj,"a",@progbits
	.sectionflags	@""
	.align	4
.nv.constant0._Z5kmainPj:
	.zero		904


//--------------------- SYMBOLS --------------------------

	.type		.nv.reservedSmem.offset0,@object
	.size		.nv.reservedSmem.offset0,0x4
